	.headerflags	@"EF_CUDA_TEXMODE_UNIFIED EF_CUDA_64BIT_ADDRESS EF_CUDA_ACCELERATORS EF_CUDA_SM90 EF_CUDA_VIRTUAL_SM(EF_CUDA_SM90)"
	.elftype	@"ET_EXEC"


//--------------------- .nv.info                  --------------------------
	.section	.nv.info,"",@"SHT_CUDA_INFO"
	.align	4


	//----- nvinfo : EIATTR_REGCOUNT
	.align		4
        /*0000*/ 	.byte	0x04, 0x2f
        /*0002*/ 	.short	(.L_1 - .L_0)
	.align		4
.L_0:
        /*0004*/ 	.word	index@(triton_poi_fused_abs_mul_0)
        /*0008*/ 	.word	0x0000000e


	//----- nvinfo : EIATTR_MIN_STACK_SIZE
	.align		4
.L_1:
        /*000c*/ 	.byte	0x04, 0x12
        /*000e*/ 	.short	(.L_3 - .L_2)
	.align		4
.L_2:
        /*0010*/ 	.word	index@(triton_poi_fused_abs_mul_0)
        /*0014*/ 	.word	0x00000000


	//----- nvinfo : EIATTR_FRAME_SIZE
	.align		4
.L_3:
        /*0018*/ 	.byte	0x04, 0x11
        /*001a*/ 	.short	(.L_5 - .L_4)
	.align		4
.L_4:
        /*001c*/ 	.word	index@(triton_poi_fused_abs_mul_0)
        /*0020*/ 	.word	0x00000000


	//----- nvinfo : EIATTR_MIN_STACK_SIZE
	.align		4
.L_5:
        /*0024*/ 	.byte	0x04, 0x12
        /*0026*/ 	.short	(.L_7 - .L_6)
	.align		4
.L_6:
        /*0028*/ 	.word	index@(triton_poi_fused_abs_mul_0)
        /*002c*/ 	.word	0x00000000
.L_7:


//--------------------- .nv.info.triton_poi_fused_abs_mul_0 --------------------------
	.section	.nv.info.triton_poi_fused_abs_mul_0,"",@"SHT_CUDA_INFO"
	.sectionflags	@""
	.align	4


	//----- nvinfo : EIATTR_CUDA_API_VERSION
	.align		4
        /*0000*/ 	.byte	0x04, 0x37
        /*0002*/ 	.short	(.L_9 - .L_8)
.L_8:
        /*0004*/ 	.word	0x0000007c


	//----- nvinfo : EIATTR_KPARAM_INFO
	.align		4
.L_9:
        /*0008*/ 	.byte	0x04, 0x17
        /*000a*/ 	.short	(.L_11 - .L_10)
.L_10:
        /*000c*/ 	.word	0x00000000
        /*0010*/ 	.short	0x0003
        /*0012*/ 	.short	0x0018
        /*0014*/ 	.byte	0x00, 0xf0, 0x11, 0x00


	//----- nvinfo : EIATTR_KPARAM_INFO
	.align		4
.L_11:
        /*0018*/ 	.byte	0x04, 0x17
        /*001a*/ 	.short	(.L_13 - .L_12)
.L_12:
        /*001c*/ 	.word	0x00000000
        /*0020*/ 	.short	0x0002
        /*0022*/ 	.short	0x0010
        /*0024*/ 	.byte	0x00, 0xf4, 0x21, 0x00


	//----- nvinfo : EIATTR_KPARAM_INFO
	.align		4
.L_13:
        /*0028*/ 	.byte	0x04, 0x17
        /*002a*/ 	.short	(.L_15 - .L_14)
.L_14:
        /*002c*/ 	.word	0x00000000
        /*0030*/ 	.short	0x0001
        /*0032*/ 	.short	0x0008
        /*0034*/ 	.byte	0x00, 0xf4, 0x21, 0x00


	//----- nvinfo : EIATTR_KPARAM_INFO
	.align		4
.L_15:
        /*0038*/ 	.byte	0x04, 0x17
        /*003a*/ 	.short	(.L_17 - .L_16)
.L_16:
        /*003c*/ 	.word	0x00000000
        /*0040*/ 	.short	0x0000
        /*0042*/ 	.short	0x0000
        /*0044*/ 	.byte	0x00, 0xf4, 0x21, 0x00


	//----- nvinfo : EIATTR_SPARSE_MMA_MASK
	.align		4
.L_17:
        /*0048*/ 	.byte	0x03, 0x50
        /*004a*/ 	.short	0x0000


	//----- nvinfo : EIATTR_MAXREG_COUNT
	.align		4
        /*004c*/ 	.byte	0x03, 0x1b
        /*004e*/ 	.short	0x00ff


	//----- nvinfo : EIATTR_EXIT_INSTR_OFFSETS
	.align		4
        /*0050*/ 	.byte	0x04, 0x1c
        /*0052*/ 	.short	(.L_19 - .L_18)


	//   ....[0]....
.L_18:
        /*0054*/ 	.word	0x00000110


	//   ....[1]....
        /*0058*/ 	.word	0x00000130


	//----- nvinfo : EIATTR_REQNTID
	.align		4
.L_19:
        /*005c*/ 	.byte	0x04, 0x10
        /*005e*/ 	.short	(.L_21 - .L_20)
.L_20:
        /*0060*/ 	.word	0x00000080
        /*0064*/ 	.word	0x00000001
        /*0068*/ 	.word	0x00000001


	//----- nvinfo : EIATTR_CBANK_PARAM_SIZE
	.align		4
.L_21:
        /*006c*/ 	.byte	0x03, 0x19
        /*006e*/ 	.short	0x001c


	//----- nvinfo : EIATTR_PARAM_CBANK
	.align		4
        /*0070*/ 	.byte	0x04, 0x0a
        /*0072*/ 	.short	(.L_23 - .L_22)
	.align		4
.L_22:
        /*0074*/ 	.word	index@(.nv.constant0.triton_poi_fused_abs_mul_0)
        /*0078*/ 	.short	0x0210
        /*007a*/ 	.short	0x001c


	//----- nvinfo : EIATTR_SW_WAR
	.align		4
.L_23:
        /*007c*/ 	.byte	0x04, 0x36
        /*007e*/ 	.short	(.L_25 - .L_24)
.L_24:
        /*0080*/ 	.word	0x00000008
.L_25:


//--------------------- .nv.callgraph             --------------------------
	.section	.nv.callgraph,"",@"SHT_CUDA_CALLGRAPH"
	.align	4
	.sectionentsize	8
	.align		4
        /*0000*/ 	.word	0x00000000
	.align		4
        /*0004*/ 	.word	0xffffffff
	.align		4
        /*0008*/ 	.word	0x00000000
	.align		4
        /*000c*/ 	.word	0xfffffffe
	.align		4
        /*0010*/ 	.word	0x00000000
	.align		4
        /*0014*/ 	.word	0xfffffffd
	.align		4
        /*0018*/ 	.word	0x00000000
	.align		4
        /*001c*/ 	.word	0xfffffffc


//--------------------- .text.triton_poi_fused_abs_mul_0 --------------------------
	.section	.text.triton_poi_fused_abs_mul_0,"ax",@progbits
	.align	128
        .global         triton_poi_fused_abs_mul_0
        .type           triton_poi_fused_abs_mul_0,@function
        .size           triton_poi_fused_abs_mul_0,(.L_x_1 - triton_poi_fused_abs_mul_0)
        .other          triton_poi_fused_abs_mul_0,@"STO_CUDA_ENTRY STV_DEFAULT"
triton_poi_fused_abs_mul_0:
.text.triton_poi_fused_abs_mul_0:
[----:B------:R-:W0:Y:S02]  /*0000*/  LDC R1, c[0x0][0x28] ;  /* 0x00000a00ff017b82 */ /* 0x000e240000000800 */
[----:B------:R-:W1:Y:S01]  /*0010*/  S2R R0, SR_TID.X ;  /* 0x0000000000007919 */ /* 0x000e620000002100 */
[----:B------:R-:W2:Y:S01]  /*0020*/  LDC.64 R4, c[0x0][0x218] ;  /* 0x00008600ff047b82 */ /* 0x000ea20000000a00 */
[----:B------:R-:W-:Y:S01]  /*0030*/  ULDC.64 UR4, c[0x0][0x208] ;  /* 0x0000820000047ab9 */ /* 0x000fe20000000a00 */
[----:B------:R-:W3:Y:S06]  /*0040*/  S2R R9, SR_CTAID.X ;  /* 0x0000000000097919 */ /* 0x000eec0000002500 */
[----:B------:R-:W4:Y:S08]  /*0050*/  LDC.64 R2, c[0x0][0x210] ;  /* 0x00008400ff027b82 */ /* 0x000f300000000a00 */
[----:B------:R-:W5:Y:S01]  /*0060*/  LDC.64 R6, c[0x0][0x220] ;  /* 0x00008800ff067b82 */ /* 0x000f620000000a00 */
[----:B--2---:R-:W2:Y:S01]  /*0070*/  LDG.E R4, desc[UR4][R4.64] ;  /* 0x0000000404047981 */ /* 0x004ea2000c1e1900 */
[----:B-1----:R-:W-:-:S04]  /*0080*/  LOP3.LUT R0, R0, 0x7f, RZ, 0xc0, !PT ;  /* 0x0000007f00007812 */ /* 0x002fc800078ec0ff */
[----:B---3--:R-:W-:Y:S01]  /*0090*/  LEA R9, R9, R0, 0x7 ;  /* 0x0000000009097211 */ /* 0x008fe200078e38ff */
[----:B------:R-:W-:-:S03]  /*00a0*/  HFMA2.MMA R0, -RZ, RZ, 0, 0 ;  /* 0x00000000ff007435 */ /* 0x000fc600000001ff */
[C---:B------:R-:W-:Y:S01]  /*00b0*/  ISETP.GE.AND P0, PT, R9.reuse, 0x100, PT ;  /* 0x000001000900780c */ /* 0x040fe20003f06270 */
[----:B----4-:R-:W-:-:S12]  /*00c0*/  IMAD.WIDE R2, R9, 0x4, R2 ;  /* 0x0000000409027825 */ /* 0x010fd800078e0202 */
[----:B------:R-:W3:Y:S01]  /*00d0*/  @!P0 LDG.E R0, desc[UR4][R2.64] ;  /* 0x0000000402008981 */ /* 0x000ee2000c1e1900 */
[----:B-----5:R-:W-:Y:S01]  /*00e0*/  IMAD.WIDE R6, R9, 0x4, R6 ;  /* 0x0000000409067825 */ /* 0x020fe200078e0206 */
[----:B--2---:R-:W-:-:S05]  /*00f0*/  LOP3.LUT R11, R4, 0x7fffffff, RZ, 0xc0, !PT ;  /* 0x7fffffff040b7812 */ /* 0x004fca00078ec0ff */
[----:B---3--:R-:W-:Y:S01]  /*0100*/  FMUL R11, R11, R0 ;  /* 0x000000000b0b7220 */ /* 0x008fe20000400000 */
[----:B------:R-:W-:Y:S06]  /*0110*/  @P0 EXIT ;  /* 0x000000000000094d */ /* 0x000fec0003800000 */
[----:B------:R-:W-:Y:S01]  /*0120*/  STG.E desc[UR4][R6.64], R11 ;  /* 0x0000000b06007986 */ /* 0x000fe2000c101904 */
[----:B------:R-:W-:Y:S05]  /*0130*/  EXIT ;  /* 0x000000000000794d */ /* 0x000fea0003800000 */
.L_x_0:
[----:B------:R-:W-:-:S00]  /*0140*/  BRA `(.L_x_0) ;  /* 0xfffffffc00fc7947 */ /* 0x000fc0000383ffff */
[----:B------:R-:W-:-:S00]  /*0150*/  NOP ;  /* 0x0000000000007918 */ /* 0x000fc00000000000 */
        /* <DEDUP_REMOVED lines=10> */
.L_x_1:


//--------------------- .nv.constant0.triton_poi_fused_abs_mul_0 --------------------------
	.section	.nv.constant0.triton_poi_fused_abs_mul_0,"a",@progbits
	.sectionflags	@""
	.align	4
.nv.constant0.triton_poi_fused_abs_mul_0:
	.zero		556
